//
// Generated by NVIDIA NVVM Compiler
//
// Compiler Build ID: CL-36424714
// Cuda compilation tools, release 13.0, V13.0.88
// Based on NVVM 20.0.0
//

.version 9.0
.target sm_100
.address_size 64

	// .globl	calculate_forces
.extern .shared .align 16 .b8 sharedPos[];

.visible .entry calculate_forces(
	.param .u64 .ptr .align 1 calculate_forces_param_0,
	.param .u64 .ptr .align 1 calculate_forces_param_1,
	.param .u32 calculate_forces_param_2,
	.param .u32 calculate_forces_param_3,
	.param .f32 calculate_forces_param_4
)
{
	.reg .pred 	%p<18>;
	.reg .b32 	%r<70>;
	.reg .b32 	%f<247>;
	.reg .b64 	%rd<19>;

	ld.param.u64 	%rd4, [calculate_forces_param_0];
	ld.param.u32 	%r26, [calculate_forces_param_2];
	ld.param.u32 	%r27, [calculate_forces_param_3];
	cvta.to.global.u64 	%rd1, %rd4;
	mov.u32 	%r1, %ntid.x;
	mov.u32 	%r2, %tid.x;
	setp.lt.s32 	%p1, %r27, 1;
	@%p1 bra 	$L__BB0_27;
	mov.u32 	%r29, %ctaid.x;
	mad.lo.s32 	%r30, %r29, %r1, %r2;
	mul.wide.s32 	%rd5, %r30, 16;
	add.s64 	%rd2, %rd1, %rd5;
	and.b32  	%r3, %r1, 2044;
	mov.b32 	%r63, 0;
$L__BB0_2:
	setp.lt.s32 	%p2, %r26, 1;
	.pragma "used_bytes_mask 4095";
	ld.global.v4.f32 	{%f1, %f2, %f3, %f97}, [%rd2];
	mov.f32 	%f213, 0f00000000;
	mov.f32 	%f212, %f213;
	mov.f32 	%f211, %f213;
	@%p2 bra 	$L__BB0_26;
	mov.f32 	%f211, 0f00000000;
	mov.b32 	%r64, 0;
	mov.u32 	%r65, %r64;
	mov.f32 	%f212, %f211;
	mov.f32 	%f213, %f211;
$L__BB0_4:
	setp.lt.u32 	%p3, %r1, 4;
	mad.lo.s32 	%r33, %r64, %r1, %r2;
	mul.wide.s32 	%rd6, %r33, 16;
	add.s64 	%rd7, %rd1, %rd6;
	ld.global.v4.f32 	{%f100, %f101, %f102, %f103}, [%rd7];
	shl.b32 	%r34, %r2, 4;
	mov.u32 	%r35, sharedPos;
	add.s32 	%r36, %r35, %r34;
	st.shared.v4.f32 	[%r36], {%f100, %f101, %f102, %f103};
	bar.sync 	0;
	mov.b32 	%r69, 0;
	@%p3 bra 	$L__BB0_15;
	add.s32 	%r66, %r35, 32;
	and.b32  	%r39, %r1, -4;
	neg.s32 	%r67, %r39;
$L__BB0_6:
	.pragma "nounroll";
	ld.shared.v4.f32 	{%f104, %f105, %f106, %f107}, [%r66+-32];
	mov.b32 	%r40, %f107;
	mov.b64 	%rd8, {%r41, %r40};
	sub.f32 	%f10, %f104, %f1;
	sub.f32 	%f11, %f105, %f2;
	sub.f32 	%f12, %f106, %f3;
	mul.f32 	%f108, %f11, %f11;
	fma.rn.f32 	%f109, %f10, %f10, %f108;
	fma.rn.f32 	%f13, %f12, %f12, %f109;
	setp.eq.f32 	%p4, %f13, 0f00000000;
	{ .reg .b32 tmp; mov.b64 {tmp, %r10}, %rd8; }
	@%p4 bra 	$L__BB0_8;
	mul.f32 	%f110, %f13, %f13;
	mul.f32 	%f111, %f13, %f110;
	sqrt.rn.f32 	%f112, %f111;
	rcp.rn.f32 	%f113, %f112;
	mov.b32 	%f114, %r10;
	mul.f32 	%f115, %f114, %f113;
	fma.rn.f32 	%f211, %f10, %f115, %f211;
	fma.rn.f32 	%f212, %f11, %f115, %f212;
	fma.rn.f32 	%f213, %f12, %f115, %f213;
$L__BB0_8:
	ld.shared.v4.f32 	{%f116, %f117, %f118, %f119}, [%r66+-16];
	mov.b32 	%r42, %f119;
	mov.b64 	%rd9, {%r43, %r42};
	sub.f32 	%f20, %f116, %f1;
	sub.f32 	%f21, %f117, %f2;
	sub.f32 	%f22, %f118, %f3;
	mul.f32 	%f120, %f21, %f21;
	fma.rn.f32 	%f121, %f20, %f20, %f120;
	fma.rn.f32 	%f23, %f22, %f22, %f121;
	setp.eq.f32 	%p5, %f23, 0f00000000;
	{ .reg .b32 tmp; mov.b64 {tmp, %r11}, %rd9; }
	@%p5 bra 	$L__BB0_10;
	mul.f32 	%f122, %f23, %f23;
	mul.f32 	%f123, %f23, %f122;
	sqrt.rn.f32 	%f124, %f123;
	rcp.rn.f32 	%f125, %f124;
	mov.b32 	%f126, %r11;
	mul.f32 	%f127, %f126, %f125;
	fma.rn.f32 	%f211, %f20, %f127, %f211;
	fma.rn.f32 	%f212, %f21, %f127, %f212;
	fma.rn.f32 	%f213, %f22, %f127, %f213;
$L__BB0_10:
	ld.shared.v4.f32 	{%f128, %f129, %f130, %f131}, [%r66];
	mov.b32 	%r44, %f131;
	mov.b64 	%rd10, {%r45, %r44};
	sub.f32 	%f30, %f128, %f1;
	sub.f32 	%f31, %f129, %f2;
	sub.f32 	%f32, %f130, %f3;
	mul.f32 	%f132, %f31, %f31;
	fma.rn.f32 	%f133, %f30, %f30, %f132;
	fma.rn.f32 	%f33, %f32, %f32, %f133;
	setp.eq.f32 	%p6, %f33, 0f00000000;
	{ .reg .b32 tmp; mov.b64 {tmp, %r12}, %rd10; }
	@%p6 bra 	$L__BB0_12;
	mul.f32 	%f134, %f33, %f33;
	mul.f32 	%f135, %f33, %f134;
	sqrt.rn.f32 	%f136, %f135;
	rcp.rn.f32 	%f137, %f136;
	mov.b32 	%f138, %r12;
	mul.f32 	%f139, %f138, %f137;
	fma.rn.f32 	%f211, %f30, %f139, %f211;
	fma.rn.f32 	%f212, %f31, %f139, %f212;
	fma.rn.f32 	%f213, %f32, %f139, %f213;
$L__BB0_12:
	ld.shared.v4.f32 	{%f140, %f141, %f142, %f143}, [%r66+16];
	mov.b32 	%r46, %f143;
	mov.b64 	%rd11, {%r47, %r46};
	sub.f32 	%f40, %f140, %f1;
	sub.f32 	%f41, %f141, %f2;
	sub.f32 	%f42, %f142, %f3;
	mul.f32 	%f144, %f41, %f41;
	fma.rn.f32 	%f145, %f40, %f40, %f144;
	fma.rn.f32 	%f43, %f42, %f42, %f145;
	setp.eq.f32 	%p7, %f43, 0f00000000;
	{ .reg .b32 tmp; mov.b64 {tmp, %r13}, %rd11; }
	@%p7 bra 	$L__BB0_14;
	mul.f32 	%f146, %f43, %f43;
	mul.f32 	%f147, %f43, %f146;
	sqrt.rn.f32 	%f148, %f147;
	rcp.rn.f32 	%f149, %f148;
	mov.b32 	%f150, %r13;
	mul.f32 	%f151, %f150, %f149;
	fma.rn.f32 	%f211, %f40, %f151, %f211;
	fma.rn.f32 	%f212, %f41, %f151, %f212;
	fma.rn.f32 	%f213, %f42, %f151, %f213;
$L__BB0_14:
	add.s32 	%r67, %r67, 4;
	add.s32 	%r66, %r66, 64;
	setp.ne.s32 	%p8, %r67, 0;
	mov.u32 	%r69, %r3;
	@%p8 bra 	$L__BB0_6;
$L__BB0_15:
	and.b32  	%r48, %r1, 3;
	setp.eq.s32 	%p9, %r48, 0;
	@%p9 bra 	$L__BB0_25;
	setp.eq.s32 	%p10, %r48, 1;
	@%p10 bra 	$L__BB0_22;
	shl.b32 	%r49, %r69, 4;
	add.s32 	%r17, %r35, %r49;
	ld.shared.v4.f32 	{%f153, %f154, %f155, %f156}, [%r17];
	mov.b32 	%r51, %f156;
	mov.b64 	%rd12, {%r52, %r51};
	sub.f32 	%f56, %f153, %f1;
	sub.f32 	%f57, %f154, %f2;
	sub.f32 	%f58, %f155, %f3;
	mul.f32 	%f157, %f57, %f57;
	fma.rn.f32 	%f158, %f56, %f56, %f157;
	fma.rn.f32 	%f59, %f58, %f58, %f158;
	setp.eq.f32 	%p11, %f59, 0f00000000;
	{ .reg .b32 tmp; mov.b64 {tmp, %r18}, %rd12; }
	@%p11 bra 	$L__BB0_19;
	mul.f32 	%f159, %f59, %f59;
	mul.f32 	%f160, %f59, %f159;
	sqrt.rn.f32 	%f161, %f160;
	rcp.rn.f32 	%f162, %f161;
	mov.b32 	%f163, %r18;
	mul.f32 	%f164, %f163, %f162;
	fma.rn.f32 	%f211, %f56, %f164, %f211;
	fma.rn.f32 	%f212, %f57, %f164, %f212;
	fma.rn.f32 	%f213, %f58, %f164, %f213;
$L__BB0_19:
	ld.shared.v4.f32 	{%f165, %f166, %f167, %f168}, [%r17+16];
	mov.b32 	%r53, %f168;
	mov.b64 	%rd13, {%r54, %r53};
	sub.f32 	%f66, %f165, %f1;
	sub.f32 	%f67, %f166, %f2;
	sub.f32 	%f68, %f167, %f3;
	mul.f32 	%f169, %f67, %f67;
	fma.rn.f32 	%f170, %f66, %f66, %f169;
	fma.rn.f32 	%f69, %f68, %f68, %f170;
	setp.eq.f32 	%p12, %f69, 0f00000000;
	{ .reg .b32 tmp; mov.b64 {tmp, %r19}, %rd13; }
	@%p12 bra 	$L__BB0_21;
	mul.f32 	%f171, %f69, %f69;
	mul.f32 	%f172, %f69, %f171;
	sqrt.rn.f32 	%f173, %f172;
	rcp.rn.f32 	%f174, %f173;
	mov.b32 	%f175, %r19;
	mul.f32 	%f176, %f175, %f174;
	fma.rn.f32 	%f211, %f66, %f176, %f211;
	fma.rn.f32 	%f212, %f67, %f176, %f212;
	fma.rn.f32 	%f213, %f68, %f176, %f213;
$L__BB0_21:
	add.s32 	%r69, %r69, 2;
$L__BB0_22:
	and.b32  	%r55, %r1, 1;
	setp.eq.b32 	%p13, %r55, 1;
	not.pred 	%p14, %p13;
	@%p14 bra 	$L__BB0_25;
	shl.b32 	%r56, %r69, 4;
	add.s32 	%r58, %r35, %r56;
	ld.shared.v4.f32 	{%f177, %f178, %f179, %f180}, [%r58];
	mov.b32 	%r59, %f180;
	mov.b64 	%rd14, {%r60, %r59};
	sub.f32 	%f82, %f177, %f1;
	sub.f32 	%f83, %f178, %f2;
	sub.f32 	%f84, %f179, %f3;
	mul.f32 	%f181, %f83, %f83;
	fma.rn.f32 	%f182, %f82, %f82, %f181;
	fma.rn.f32 	%f85, %f84, %f84, %f182;
	setp.eq.f32 	%p15, %f85, 0f00000000;
	{ .reg .b32 tmp; mov.b64 {tmp, %r22}, %rd14; }
	@%p15 bra 	$L__BB0_25;
	mul.f32 	%f183, %f85, %f85;
	mul.f32 	%f184, %f85, %f183;
	sqrt.rn.f32 	%f185, %f184;
	rcp.rn.f32 	%f186, %f185;
	mov.b32 	%f187, %r22;
	mul.f32 	%f188, %f187, %f186;
	fma.rn.f32 	%f211, %f82, %f188, %f211;
	fma.rn.f32 	%f212, %f83, %f188, %f212;
	fma.rn.f32 	%f213, %f84, %f188, %f213;
$L__BB0_25:
	bar.sync 	0;
	add.s32 	%r65, %r65, %r1;
	add.s32 	%r64, %r64, 1;
	setp.lt.s32 	%p16, %r65, %r26;
	@%p16 bra 	$L__BB0_4;
$L__BB0_26:
	ld.param.f32 	%f204, [calculate_forces_param_4];
	ld.param.u64 	%rd18, [calculate_forces_param_1];
	cvta.to.global.u64 	%rd15, %rd18;
	mul.wide.s32 	%rd16, %r30, 12;
	add.s64 	%rd17, %rd15, %rd16;
	ld.global.f32 	%f189, [%rd17];
	fma.rn.f32 	%f190, %f204, %f211, %f189;
	st.global.f32 	[%rd17], %f190;
	ld.global.f32 	%f191, [%rd17+4];
	fma.rn.f32 	%f192, %f204, %f212, %f191;
	st.global.f32 	[%rd17+4], %f192;
	ld.global.f32 	%f193, [%rd17+8];
	fma.rn.f32 	%f194, %f204, %f213, %f193;
	st.global.f32 	[%rd17+8], %f194;
	.pragma "used_bytes_mask 4095";
	ld.global.v4.f32 	{%f195, %f196, %f197, %f198}, [%rd2];
	fma.rn.f32 	%f199, %f204, %f190, %f195;
	st.global.f32 	[%rd2], %f199;
	ld.global.f32 	%f200, [%rd17+4];
	fma.rn.f32 	%f201, %f204, %f200, %f196;
	st.global.f32 	[%rd2+4], %f201;
	ld.global.f32 	%f202, [%rd17+8];
	fma.rn.f32 	%f203, %f204, %f202, %f197;
	st.global.f32 	[%rd2+8], %f203;
	bar.sync 	0;
	add.s32 	%r63, %r63, 1;
	setp.ne.s32 	%p17, %r63, %r27;
	@%p17 bra 	$L__BB0_2;
$L__BB0_27:
	ret;

}


// ===== COMPILED SASS (sm_100) =====

	.target	sm_100

	.elftype	@"ET_EXEC"


//--------------------- .note.nv.tkinfo           --------------------------
	.section	.note.nv.tkinfo,"",@"SHT_NOTE"
	.sectionflags	@"SHF_NOTE_NV_TKINFO"
	.tkinfo
        /*0018*/ 	.word	0x00000002
        /*0030*/ 	.string	""
        /*0030*/ 	.string	"ptxas"
        /*0030*/ 	.string	"Cuda compilation tools, release 13.0, V13.0.88"
        /*0030*/ 	.string	"Build cuda_13.0.r13.0/compiler.36424714_0"
        /*0030*/ 	.string	"-arch sm_100 -m 64 "



//--------------------- .note.nv.cuinfo           --------------------------
	.section	.note.nv.cuinfo,"",@"SHT_NOTE"
	.sectionflags	@"SHF_NOTE_NV_CUINFO"
        /*0018*/ 	.short	0x0002
        /*001a*/ 	.short	0x0064
        /*001c*/ 	.short	0x0082
	.zero		2


//--------------------- .nv.info                  --------------------------
	.section	.nv.info,"",@"SHT_CUDA_INFO"
	.align	4


	//----- nvinfo : EIATTR_REGCOUNT
	.align		4
        /*0000*/ 	.byte	0x04, 0x2f
        /*0002*/ 	.short	(.L_1 - .L_0)
	.align		4
.L_0:
        /*0004*/ 	.word	index@(calculate_forces)
        /*0008*/ 	.word	0x0000001b


	//----- nvinfo : EIATTR_FRAME_SIZE
	.align		4
.L_1:
        /*000c*/ 	.byte	0x04, 0x11
        /*000e*/ 	.short	(.L_3 - .L_2)
	.align		4
.L_2:
        /*0010*/ 	.word	index@($__internal_1_$__cuda_sm20_sqrt_rn_f32_slowpath)
        /*0014*/ 	.word	0x00000000


	//----- nvinfo : EIATTR_FRAME_SIZE
	.align		4
.L_3:
        /*0018*/ 	.byte	0x04, 0x11
        /*001a*/ 	.short	(.L_5 - .L_4)
	.align		4
.L_4:
        /*001c*/ 	.word	index@($__internal_0_$__cuda_sm20_rcp_rn_f32_slowpath)
        /*0020*/ 	.word	0x00000000


	//----- nvinfo : EIATTR_FRAME_SIZE
	.align		4
.L_5:
        /*0024*/ 	.byte	0x04, 0x11
        /*0026*/ 	.short	(.L_7 - .L_6)
	.align		4
.L_6:
        /*0028*/ 	.word	index@(calculate_forces)
        /*002c*/ 	.word	0x00000000


	//----- nvinfo : EIATTR_MIN_STACK_SIZE
	.align		4
.L_7:
        /*0030*/ 	.byte	0x04, 0x12
        /*0032*/ 	.short	(.L_9 - .L_8)
	.align		4
.L_8:
        /*0034*/ 	.word	index@(calculate_forces)
        /*0038*/ 	.word	0x00000000
.L_9:


//--------------------- .nv.compat                --------------------------
	.section	.nv.compat,"",@"SHT_CUDA_COMPAT_INFO"
	.align	4
        /*0000*/ 	.byte	0x02, 0x09, 0x00, 0x00, 0x02, 0x02, 0x01, 0x00, 0x02, 0x05, 0x05, 0x00, 0x03, 0x07, 0x01, 0x01
        /*0010*/ 	.byte	0x02, 0x03, 0x00, 0x00, 0x02, 0x06, 0x01, 0x00, 0x04, 0x0b, 0x08, 0x00, 0x01, 0x00, 0x00, 0x00
        /*0020*/ 	.byte	0x00, 0x00, 0x00, 0x00


//--------------------- .nv.info.calculate_forces --------------------------
	.section	.nv.info.calculate_forces,"",@"SHT_CUDA_INFO"
	.sectionflags	@""
	.align	4


	//----- nvinfo : EIATTR_CUDA_API_VERSION
	.align		4
        /*0000*/ 	.byte	0x04, 0x37
        /*0002*/ 	.short	(.L_11 - .L_10)
.L_10:
        /*0004*/ 	.word	0x00000082


	//----- nvinfo : EIATTR_KPARAM_INFO
	.align		4
.L_11:
        /*0008*/ 	.byte	0x04, 0x17
        /*000a*/ 	.short	(.L_13 - .L_12)
.L_12:
        /*000c*/ 	.word	0x00000000
        /*0010*/ 	.short	0x0004
        /*0012*/ 	.short	0x0018
        /*0014*/ 	.byte	0x00, 0xf0, 0x11, 0x00


	//----- nvinfo : EIATTR_KPARAM_INFO
	.align		4
.L_13:
        /*0018*/ 	.byte	0x04, 0x17
        /*001a*/ 	.short	(.L_15 - .L_14)
.L_14:
        /*001c*/ 	.word	0x00000000
        /*0020*/ 	.short	0x0003
        /*0022*/ 	.short	0x0014
        /*0024*/ 	.byte	0x00, 0xf0, 0x11, 0x00


	//----- nvinfo : EIATTR_KPARAM_INFO
	.align		4
.L_15:
        /*0028*/ 	.byte	0x04, 0x17
        /*002a*/ 	.short	(.L_17 - .L_16)
.L_16:
        /*002c*/ 	.word	0x00000000
        /*0030*/ 	.short	0x0002
        /*0032*/ 	.short	0x0010
        /*0034*/ 	.byte	0x00, 0xf0, 0x11, 0x00


	//----- nvinfo : EIATTR_KPARAM_INFO
	.align		4
.L_17:
        /*0038*/ 	.byte	0x04, 0x17
        /*003a*/ 	.short	(.L_19 - .L_18)
.L_18:
        /*003c*/ 	.word	0x00000000
        /*0040*/ 	.short	0x0001
        /*0042*/ 	.short	0x0008
        /*0044*/ 	.byte	0x00, 0xf5, 0x21, 0x00


	//----- nvinfo : EIATTR_KPARAM_INFO
	.align		4
.L_19:
        /*0048*/ 	.byte	0x04, 0x17
        /*004a*/ 	.short	(.L_21 - .L_20)
.L_20:
        /*004c*/ 	.word	0x00000000
        /*0050*/ 	.short	0x0000
        /*0052*/ 	.short	0x0000
        /*0054*/ 	.byte	0x00, 0xf5, 0x21, 0x00


	//----- nvinfo : EIATTR_SPARSE_MMA_MASK
	.align		4
.L_21:
        /*0058*/ 	.byte	0x03, 0x50
        /*005a*/ 	.short	0x0000


	//----- nvinfo : EIATTR_MAXREG_COUNT
	.align		4
        /*005c*/ 	.byte	0x03, 0x1b
        /*005e*/ 	.short	0x00ff


	//----- nvinfo : EIATTR_NUM_BARRIERS
	.align		4
        /*0060*/ 	.byte	0x02, 0x4c
        /*0062*/ 	.byte	0x01
	.zero		1


	//----- nvinfo : EIATTR_MERCURY_ISA_VERSION
	.align		4
        /*0064*/ 	.byte	0x03, 0x5f
        /*0066*/ 	.short	0x0101


	//----- nvinfo : EIATTR_UNUSED_LOAD_BYTE_OFFSET
	.align		4
        /*0068*/ 	.byte	0x04, 0x44
        /*006a*/ 	.short	(.L_23 - .L_22)


	//   ....[0]....
.L_22:
        /*006c*/ 	.word	0x00000130
        /*0070*/ 	.word	0x00000fff


	//   ....[1]....
        /*0074*/ 	.word	0x00001840
        /*0078*/ 	.word	0x00000fff


	//----- nvinfo : EIATTR_VRC_CTA_INIT_COUNT
	.align		4
.L_23:
        /*007c*/ 	.byte	0x02, 0x4a
	.zero		1
	.zero		1


	//----- nvinfo : EIATTR_EXIT_INSTR_OFFSETS
	.align		4
        /*0080*/ 	.byte	0x04, 0x1c
        /*0082*/ 	.short	(.L_25 - .L_24)


	//   ....[0]....
.L_24:
        /*0084*/ 	.word	0x00000030


	//   ....[1]....
        /*0088*/ 	.word	0x00001920


	//----- nvinfo : EIATTR_CRS_STACK_SIZE
	.align		4
.L_25:
        /*008c*/ 	.byte	0x04, 0x1e
        /*008e*/ 	.short	(.L_27 - .L_26)
.L_26:
        /*0090*/ 	.word	0x00000000


	//----- nvinfo : EIATTR_CBANK_PARAM_SIZE
	.align		4
.L_27:
        /*0094*/ 	.byte	0x03, 0x19
        /*0096*/ 	.short	0x001c


	//----- nvinfo : EIATTR_PARAM_CBANK
	.align		4
        /*0098*/ 	.byte	0x04, 0x0a
        /*009a*/ 	.short	(.L_29 - .L_28)
	.align		4
.L_28:
        /*009c*/ 	.word	index@(.nv.constant0.calculate_forces)
        /*00a0*/ 	.short	0x0380
        /*00a2*/ 	.short	0x001c


	//----- nvinfo : EIATTR_SW_WAR
	.align		4
.L_29:
        /*00a4*/ 	.byte	0x04, 0x36
        /*00a6*/ 	.short	(.L_31 - .L_30)
.L_30:
        /*00a8*/ 	.word	0x00000008
.L_31:


//--------------------- .nv.callgraph             --------------------------
	.section	.nv.callgraph,"",@"SHT_CUDA_CALLGRAPH"
	.align	4
	.sectionentsize	8
	.align		4
        /*0000*/ 	.word	0x00000000
	.align		4
        /*0004*/ 	.word	0xffffffff
	.align		4
        /*0008*/ 	.word	0x00000000
	.align		4
        /*000c*/ 	.word	0xfffffffe
	.align		4
        /*0010*/ 	.word	0x00000000
	.align		4
        /*0014*/ 	.word	0xfffffffd
	.align		4
        /*0018*/ 	.word	0x00000000
	.align		4
        /*001c*/ 	.word	0xfffffffc


//--------------------- .text.calculate_forces    --------------------------
	.section	.text.calculate_forces,"ax",@progbits
	.align	128
        .global         calculate_forces
        .type           calculate_forces,@function
        .size           calculate_forces,(.L_x_69 - calculate_forces)
        .other          calculate_forces,@"STO_CUDA_ENTRY STV_DEFAULT"
calculate_forces:
.text.calculate_forces:
[----:B------:R-:W-:Y:S08]  /*0000*/  LDC R1, c[0x0][0x37c] ;  /* 0x0000df00ff017b82 */ /* 0x000ff00000000800 */
[----:B------:R-:W0:Y:S02]  /*0010*/  LDC R0, c[0x0][0x394] ;  /* 0x0000e500ff007b82 */ /* 0x000e240000000800 */
[----:B0-----:R-:W-:-:S13]  /*0020*/  ISETP.GE.AND P0, PT, R0, 0x1, PT ;  /* 0x000000010000780c */ /* 0x001fda0003f06270 */
[----:B------:R-:W-:Y:S05]  /*0030*/  @!P0 EXIT ;  /* 0x000000000000894d */ /* 0x000fea0003800000 */
[----:B------:R-:W0:Y:S01]  /*0040*/  S2R R0, SR_TID.X ;  /* 0x0000000000007919 */ /* 0x000e220000002100 */
[----:B------:R-:W1:Y:S01]  /*0050*/  LDC.64 R16, c[0x0][0x380] ;  /* 0x0000e000ff107b82 */ /* 0x000e620000000a00 */
[----:B------:R-:W2:Y:S01]  /*0060*/  LDCU UR10, c[0x0][0x360] ;  /* 0x00006c00ff0a77ac */ /* 0x000ea20008000800 */
[----:B------:R-:W0:Y:S01]  /*0070*/  S2R R3, SR_CTAID.X ;  /* 0x0000000000037919 */ /* 0x000e220000002500 */
[----:B------:R-:W3:Y:S01]  /*0080*/  LDCU.64 UR12, c[0x0][0x358] ;  /* 0x00006b00ff0c77ac */ /* 0x000ee20008000a00 */
[----:B------:R-:W-:Y:S01]  /*0090*/  UMOV UR4, URZ ;  /* 0x000000ff00047c82 */ /* 0x000fe20008000000 */
[----:B--2---:R-:W-:Y:S02]  /*00a0*/  ULOP3.LUT UR7, UR10, 0x7fc, URZ, 0xc0, !UPT ;  /* 0x000007fc0a077892 */ /* 0x004fe4000f8ec0ff */
[----:B0-----:R-:W-:-:S04]  /*00b0*/  IMAD R2, R3, UR10, R0 ;  /* 0x0000000a03027c24 */ /* 0x001fc8000f8e0200 */
[----:B-1-3--:R-:W-:-:S07]  /*00c0*/  IMAD.WIDE R16, R2, 0x10, R16 ;  /* 0x0000001002107825 */ /* 0x00afce00078e0210 */
.L_x_61:
[----:B0-----:R-:W0:Y:S01]  /*00d0*/  LDCU UR5, c[0x0][0x390] ;  /* 0x00007200ff0577ac */ /* 0x001e220008000800 */
[----:B------:R-:W-:Y:S01]  /*00e0*/  HFMA2 R6, -RZ, RZ, 0, 0 ;  /* 0x00000000ff067431 */ /* 0x000fe200000001ff */
[----:B------:R-:W-:Y:S01]  /*00f0*/  MOV R4, RZ ;  /* 0x000000ff00047202 */ /* 0x000fe20000000f00 */
[----:B------:R-:W-:Y:S01]  /*0100*/  HFMA2 R3, -RZ, RZ, 0, 0 ;  /* 0x00000000ff037431 */ /* 0x000fe200000001ff */
[----:B0-----:R-:W-:-:S09]  /*0110*/  UISETP.GE.AND UP0, UPT, UR5, 0x1, UPT ;  /* 0x000000010500788c */ /* 0x001fd2000bf06270 */
[----:B------:R-:W-:Y:S05]  /*0120*/  BRA.U !UP0, `(.L_x_0) ;  /* 0x0000001508947547 */ /* 0x000fea000b800000 */
[----:B------:R0:W5:Y:S01]  /*0130*/  LDG.E.128 R8, desc[UR12][R16.64] ;  /* 0x0000000c10087981 */ /* 0x000162000c1e1d00 */
[----:B------:R-:W-:Y:S02]  /*0140*/  MOV R3, RZ ;  /* 0x000000ff00037202 */ /* 0x000fe40000000f00 */
[----:B------:R-:W-:Y:S02]  /*0150*/  CS2R R4, SRZ ;  /* 0x0000000000047805 */ /* 0x000fe4000001ff00 */
[----:B------:R-:W-:Y:S01]  /*0160*/  MOV R6, RZ ;  /* 0x000000ff00067202 */ /* 0x000fe20000000f00 */
[----:B------:R-:W-:-:S06]  /*0170*/  UMOV UR5, URZ ;  /* 0x000000ff00057c82 */ /* 0x000fcc0008000000 */
.L_x_60:
[----:B-1----:R-:W1:Y:S01]  /*0180*/  LDC.64 R12, c[0x0][0x380] ;  /* 0x0000e000ff0c7b82 */ /* 0x002e620000000a00 */
[----:B------:R-:W-:-:S04]  /*0190*/  IMAD R7, R5, UR10, R0 ;  /* 0x0000000a05077c24 */ /* 0x000fc8000f8e0200 */
[----:B-1----:R-:W-:-:S06]  /*01a0*/  IMAD.WIDE R12, R7, 0x10, R12 ;  /* 0x00000010070c7825 */ /* 0x002fcc00078e020c */
[----:B------:R-:W2:Y:S01]  /*01b0*/  LDG.E.128 R12, desc[UR12][R12.64] ;  /* 0x0000000c0c0c7981 */ /* 0x000ea2000c1e1d00 */
[----:B------:R-:W1:Y:S01]  /*01c0*/  S2UR UR8, SR_CgaCtaId ;  /* 0x00000000000879c3 */ /* 0x000e620000008800 */
[----:B------:R-:W-:Y:S01]  /*01d0*/  UMOV UR6, 0x400 ;  /* 0x0000040000067882 */ /* 0x000fe20000000000 */
[----:B------:R-:W-:Y:S02]  /*01e0*/  UISETP.GE.U32.AND UP1, UPT, UR10, 0x4, UPT ;  /* 0x000000040a00788c */ /* 0x000fe4000bf26070 */
[----:B------:R-:W-:Y:S02]  /*01f0*/  UIADD3 UR5, UPT, UPT, UR10, UR5, URZ ;  /* 0x000000050a057290 */ /* 0x000fe4000fffe0ff */
[----:B-1----:R-:W-:Y:S01]  /*0200*/  ULEA UR8, UR8, UR6, 0x18 ;  /* 0x0000000608087291 */ /* 0x002fe2000f8ec0ff */
[----:B------:R-:W1:Y:S05]  /*0210*/  LDCU UR6, c[0x0][0x390] ;  /* 0x00007200ff0677ac */ /* 0x000e6a0008000800 */
[----:B------:R-:W-:Y:S01]  /*0220*/  LEA R7, R0, UR8, 0x4 ;  /* 0x0000000800077c11 */ /* 0x000fe2000f8e20ff */
[----:B-1----:R-:W-:-:S03]  /*0230*/  UISETP.GE.AND UP0, UPT, UR5, UR6, UPT ;  /* 0x000000060500728c */ /* 0x002fc6000bf06270 */
[----:B------:R-:W-:Y:S01]  /*0240*/  UMOV UR6, URZ ;  /* 0x000000ff00067c82 */ /* 0x000fe20008000000 */
[----:B--2---:R1:W-:Y:S01]  /*0250*/  STS.128 [R7], R12 ;  /* 0x0000000c07007388 */ /* 0x0043e20000000c00 */
[----:B------:R-:W-:Y:S06]  /*0260*/  BAR.SYNC.DEFER_BLOCKING 0x0 ;  /* 0x0000000000007b1d */ /* 0x000fec0000010000 */
[----:B------:R-:W-:Y:S05]  /*0270*/  BRA.U !UP1, `(.L_x_1) ;  /* 0x0000000909f07547 */ /* 0x000fea000b800000 */
[----:B------:R-:W-:Y:S02]  /*0280*/  ULOP3.LUT UR6, UR10, 0xfffffffc, URZ, 0xc0, !UPT ;  /* 0xfffffffc0a067892 */ /* 0x000fe4000f8ec0ff */
[----:B------:R-:W-:Y:S02]  /*0290*/  UIADD3 UR9, UPT, UPT, UR8, 0x20, URZ ;  /* 0x0000002008097890 */ /* 0x000fe4000fffe0ff */
[----:B------:R-:W-:-:S12]  /*02a0*/  UIADD3 UR6, UPT, UPT, -UR6, URZ, URZ ;  /* 0x000000ff06067290 */ /* 0x000fd8000fffe1ff */
.L_x_34:
[----:B-1----:R-:W1:Y:S01]  /*02b0*/  LDS.128 R12, [UR9+-0x20] ;  /* 0xffffe009ff0c7984 */ /* 0x002e620008000c00 */
[----:B------:R-:W-:Y:S01]  /*02c0*/  UIADD3 UR6, UPT, UPT, UR6, 0x4, URZ ;  /* 0x0000000406067890 */ /* 0x000fe2000fffe0ff */
[----:B------:R-:W-:Y:S03]  /*02d0*/  BSSY.RECONVERGENT B1, `(.L_x_2) ;  /* 0x000002c000017945 */ /* 0x000fe60003800200 */
[----:B------:R-:W-:Y:S01]  /*02e0*/  UISETP.NE.AND UP1, UPT, UR6, URZ, UPT ;  /* 0x000000ff0600728c */ /* 0x000fe2000bf25270 */
[----:B-1---5:R-:W-:Y:S01]  /*02f0*/  FADD R21, -R9, R13 ;  /* 0x0000000d09157221 */ /* 0x022fe20000000100 */
[----:B------:R-:W-:Y:S01]  /*0300*/  FADD R22, -R8, R12 ;  /* 0x0000000c08167221 */ /* 0x000fe20000000100 */
[----:B------:R-:W-:Y:S02]  /*0310*/  FADD R23, -R10, R14 ;  /* 0x0000000e0a177221 */ /* 0x000fe40000000100 */
[----:B------:R-:W-:-:S04]  /*0320*/  FMUL R7, R21, R21 ;  /* 0x0000001515077220 */ /* 0x000fc80000400000 */
[----:B------:R-:W-:-:S04]  /*0330*/  FFMA R12, R22, R22, R7 ;  /* 0x00000016160c7223 */ /* 0x000fc80000000007 */
[----:B------:R-:W-:-:S05]  /*0340*/  FFMA R12, R23, R23, R12 ;  /* 0x00000017170c7223 */ /* 0x000fca000000000c */
[----:B------:R-:W-:-:S13]  /*0350*/  FSETP.NEU.AND P0, PT, R12, RZ, PT ;  /* 0x000000ff0c00720b */ /* 0x000fda0003f0d000 */
[----:B------:R-:W-:Y:S05]  /*0360*/  @!P0 BRA `(.L_x_3) ;  /* 0x0000000000888947 */ /* 0x000fea0003800000 */
[C---:B------:R-:W-:Y:S01]  /*0370*/  FMUL R7, R12.reuse, R12 ;  /* 0x0000000c0c077220 */ /* 0x040fe20000400000 */
[----:B------:R-:W-:Y:S03]  /*0380*/  BSSY.RECONVERGENT B0, `(.L_x_4) ;  /* 0x000000f000007945 */ /* 0x000fe60003800200 */
[----:B------:R-:W-:-:S04]  /*0390*/  FMUL R12, R12, R7 ;  /* 0x000000070c0c7220 */ /* 0x000fc80000400000 */
[----:B------:R1:W2:Y:S01]  /*03a0*/  MUFU.RSQ R11, R12 ;  /* 0x0000000c000b7308 */ /* 0x0002a20000001400 */
[----:B------:R-:W-:-:S04]  /*03b0*/  IADD3 R7, PT, PT, R12, -0xd000000, RZ ;  /* 0xf30000000c077810 */ /* 0x000fc80007ffe0ff */
[----:B------:R-:W-:-:S13]  /*03c0*/  ISETP.GT.U32.AND P0, PT, R7, 0x727fffff, PT ;  /* 0x727fffff0700780c */ /* 0x000fda0003f04070 */
[----:B-12---:R-:W-:Y:S05]  /*03d0*/  @!P0 BRA `(.L_x_5) ;  /* 0x0000000000148947 */ /* 0x006fea0003800000 */
[----:B------:R-:W-:Y:S02]  /*03e0*/  MOV R7, R12 ;  /* 0x0000000c00077202 */ /* 0x000fe40000000f00 */
[----:B------:R-:W-:-:S07]  /*03f0*/  MOV R12, 0x410 ;  /* 0x00000410000c7802 */ /* 0x000fce0000000f00 */
[----:B0-----:R-:W-:Y:S05]  /*0400*/  CALL.REL.NOINC `($__internal_1_$__cuda_sm20_sqrt_rn_f32_slowpath) ;  /* 0x00000018001c7944 */ /* 0x001fea0003c00000 */
[----:B------:R-:W-:Y:S01]  /*0410*/  MOV R7, R18 ;  /* 0x0000001200077202 */ /* 0x000fe20000000f00 */
[----:B------:R-:W-:Y:S06]  /*0420*/  BRA `(.L_x_6) ;  /* 0x0000000000107947 */ /* 0x000fec0003800000 */
.L_x_5:
[----:B------:R-:W-:Y:S01]  /*0430*/  FMUL.FTZ R7, R12, R11 ;  /* 0x0000000b0c077220 */ /* 0x000fe20000410000 */
[----:B------:R-:W-:-:S03]  /*0440*/  FMUL.FTZ R11, R11, 0.5 ;  /* 0x3f0000000b0b7820 */ /* 0x000fc60000410000 */
[----:B------:R-:W-:-:S04]  /*0450*/  FFMA R12, -R7, R7, R12 ;  /* 0x00000007070c7223 */ /* 0x000fc8000000010c */
[----:B------:R-:W-:-:S07]  /*0460*/  FFMA R7, R12, R11, R7 ;  /* 0x0000000b0c077223 */ /* 0x000fce0000000007 */
.L_x_6:
[----:B------:R-:W-:Y:S05]  /*0470*/  BSYNC.RECONVERGENT B0 ;  /* 0x0000000000007941 */ /* 0x000fea0003800200 */
.L_x_4:
[----:B------:R-:W-:Y:S01]  /*0480*/  IADD3 R11, PT, PT, R7, 0x1800000, RZ ;  /* 0x01800000070b7810 */ /* 0x000fe20007ffe0ff */
[----:B------:R-:W-:Y:S03]  /*0490*/  BSSY.RECONVERGENT B2, `(.L_x_7) ;  /* 0x000000b000027945 */ /* 0x000fe60003800200 */
[----:B------:R-:W-:-:S04]  /*04a0*/  LOP3.LUT R11, R11, 0x7f800000, RZ, 0xc0, !PT ;  /* 0x7f8000000b0b7812 */ /* 0x000fc800078ec0ff */
[----:B------:R-:W-:-:S13]  /*04b0*/  ISETP.GT.U32.AND P0, PT, R11, 0x1ffffff, PT ;  /* 0x01ffffff0b00780c */ /* 0x000fda0003f04070 */
[----:B------:R-:W-:Y:S05]  /*04c0*/  @P0 BRA `(.L_x_8) ;  /* 0x00000000000c0947 */ /* 0x000fea0003800000 */
[----:B------:R-:W-:-:S07]  /*04d0*/  MOV R12, 0x4f0 ;  /* 0x000004f0000c7802 */ /* 0x000fce0000000f00 */
[----:B0-----:R-:W-:Y:S05]  /*04e0*/  CALL.REL.NOINC `($__internal_0_$__cuda_sm20_rcp_rn_f32_slowpath) ;  /* 0x0000001400107944 */ /* 0x001fea0003c00000 */
[----:B------:R-:W-:Y:S05]  /*04f0*/  BRA `(.L_x_9) ;  /* 0x0000000000107947 */ /* 0x000fea0003800000 */
.L_x_8:
[----:B------:R-:W1:Y:S02]  /*0500*/  MUFU.RCP R12, R7 ;  /* 0x00000007000c7308 */ /* 0x000e640000001000 */
[----:B-1----:R-:W-:-:S04]  /*0510*/  FFMA R11, R12, R7, -1 ;  /* 0xbf8000000c0b7423 */ /* 0x002fc80000000007 */
[----:B------:R-:W-:-:S04]  /*0520*/  FADD.FTZ R11, -R11, -RZ ;  /* 0x800000ff0b0b7221 */ /* 0x000fc80000010100 */
[----:B------:R-:W-:-:S07]  /*0530*/  FFMA R13, R12, R11, R12 ;  /* 0x0000000b0c0d7223 */ /* 0x000fce000000000c */
.L_x_9:
[----:B------:R-:W-:Y:S05]  /*0540*/  BSYNC.RECONVERGENT B2 ;  /* 0x0000000000027941 */ /* 0x000fea0003800200 */
.L_x_7:
[----:B------:R-:W-:-:S04]  /*0550*/  FMUL R13, R15, R13 ;  /* 0x0000000d0f0d7220 */ /* 0x000fc80000400000 */
[-C--:B------:R-:W-:Y:S01]  /*0560*/  FFMA R3, R22, R13.reuse, R3 ;  /* 0x0000000d16037223 */ /* 0x080fe20000000003 */
[-C--:B------:R-:W-:Y:S01]  /*0570*/  FFMA R4, R21, R13.reuse, R4 ;  /* 0x0000000d15047223 */ /* 0x080fe20000000004 */
[----:B------:R-:W-:-:S07]  /*0580*/  FFMA R6, R23, R13, R6 ;  /* 0x0000000d17067223 */ /* 0x000fce0000000006 */
.L_x_3:
[----:B------:R-:W-:Y:S05]  /*0590*/  BSYNC.RECONVERGENT B1 ;  /* 0x0000000000017941 */ /* 0x000fea0003800200 */
.L_x_2:
[----:B------:R-:W1:Y:S01]  /*05a0*/  LDS.128 R12, [UR9+-0x10] ;  /* 0xfffff009ff0c7984 */ /* 0x000e620008000c00 */
[----:B------:R-:W-:Y:S01]  /*05b0*/  BSSY.RECONVERGENT B1, `(.L_x_10) ;  /* 0x000002b000017945 */ /* 0x000fe20003800200 */
[----:B-1----:R-:W-:Y:S01]  /*05c0*/  FADD R21, -R9, R13 ;  /* 0x0000000d09157221 */ /* 0x002fe20000000100 */
        /* <DEDUP_REMOVED lines=19> */
.L_x_13:
[----:B------:R-:W-:Y:S01]  /*0700*/  FMUL.FTZ R7, R12, R11 ;  /* 0x0000000b0c077220 */ /* 0x000fe20000410000 */
[----:B------:R-:W-:-:S03]  /*0710*/  FMUL.FTZ R11, R11, 0.5 ;  /* 0x3f0000000b0b7820 */ /* 0x000fc60000410000 */
[----:B------:R-:W-:-:S04]  /*0720*/  FFMA R12, -R7, R7, R12 ;  /* 0x00000007070c7223 */ /* 0x000fc8000000010c */
[----:B------:R-:W-:-:S07]  /*0730*/  FFMA R7, R12, R11, R7 ;  /* 0x0000000b0c077223 */ /* 0x000fce0000000007 */
.L_x_14:
[----:B------:R-:W-:Y:S05]  /*0740*/  BSYNC.RECONVERGENT B0 ;  /* 0x0000000000007941 */ /* 0x000fea0003800200 */
.L_x_12:
        /* <DEDUP_REMOVED lines=8> */
.L_x_16:
[----:B------:R-:W1:Y:S02]  /*07d0*/  MUFU.RCP R12, R7 ;  /* 0x00000007000c7308 */ /* 0x000e640000001000 */
[----:B-1----:R-:W-:-:S04]  /*07e0*/  FFMA R11, R12, R7, -1 ;  /* 0xbf8000000c0b7423 */ /* 0x002fc80000000007 */
[----:B------:R-:W-:-:S04]  /*07f0*/  FADD.FTZ R11, -R11, -RZ ;  /* 0x800000ff0b0b7221 */ /* 0x000fc80000010100 */
[----:B------:R-:W-:-:S07]  /*0800*/  FFMA R13, R12, R11, R12 ;  /* 0x0000000b0c0d7223 */ /* 0x000fce000000000c */
.L_x_17:
[----:B------:R-:W-:Y:S05]  /*0810*/  BSYNC.RECONVERGENT B2 ;  /* 0x0000000000027941 */ /* 0x000fea0003800200 */
.L_x_15:
[----:B------:R-:W-:-:S04]  /*0820*/  FMUL R13, R15, R13 ;  /* 0x0000000d0f0d7220 */ /* 0x000fc80000400000 */
[-C--:B------:R-:W-:Y:S01]  /*0830*/  FFMA R3, R22, R13.reuse, R3 ;  /* 0x0000000d16037223 */ /* 0x080fe20000000003 */
[-C--:B------:R-:W-:Y:S01]  /*0840*/  FFMA R4, R21, R13.reuse, R4 ;  /* 0x0000000d15047223 */ /* 0x080fe20000000004 */
[----:B------:R-:W-:-:S07]  /*0850*/  FFMA R6, R23, R13, R6 ;  /* 0x0000000d17067223 */ /* 0x000fce0000000006 */
.L_x_11:
[----:B------:R-:W-:Y:S05]  /*0860*/  BSYNC.RECONVERGENT B1 ;  /* 0x0000000000017941 */ /* 0x000fea0003800200 */
.L_x_10:
[----:B------:R-:W1:Y:S01]  /*0870*/  LDS.128 R12, [UR9] ;  /* 0x00000009ff0c7984 */ /* 0x000e620008000c00 */
        /* <DEDUP_REMOVED lines=21> */
.L_x_21:
[----:B------:R-:W-:Y:S01]  /*09d0*/  FMUL.FTZ R7, R12, R11 ;  /* 0x0000000b0c077220 */ /* 0x000fe20000410000 */
[----:B------:R-:W-:-:S03]  /*09e0*/  FMUL.FTZ R11, R11, 0.5 ;  /* 0x3f0000000b0b7820 */ /* 0x000fc60000410000 */
[----:B------:R-:W-:-:S04]  /*09f0*/  FFMA R12, -R7, R7, R12 ;  /* 0x00000007070c7223 */ /* 0x000fc8000000010c */
[----:B------:R-:W-:-:S07]  /*0a00*/  FFMA R7, R12, R11, R7 ;  /* 0x0000000b0c077223 */ /* 0x000fce0000000007 */
.L_x_22:
[----:B------:R-:W-:Y:S05]  /*0a10*/  BSYNC.RECONVERGENT B0 ;  /* 0x0000000000007941 */ /* 0x000fea0003800200 */
.L_x_20:
        /* <DEDUP_REMOVED lines=8> */
.L_x_24:
[----:B------:R-:W1:Y:S02]  /*0aa0*/  MUFU.RCP R12, R7 ;  /* 0x00000007000c7308 */ /* 0x000e640000001000 */
[----:B-1----:R-:W-:-:S04]  /*0ab0*/  FFMA R11, R12, R7, -1 ;  /* 0xbf8000000c0b7423 */ /* 0x002fc80000000007 */
[----:B------:R-:W-:-:S04]  /*0ac0*/  FADD.FTZ R11, -R11, -RZ ;  /* 0x800000ff0b0b7221 */ /* 0x000fc80000010100 */
[----:B------:R-:W-:-:S07]  /*0ad0*/  FFMA R13, R12, R11, R12 ;  /* 0x0000000b0c0d7223 */ /* 0x000fce000000000c */
.L_x_25:
[----:B------:R-:W-:Y:S05]  /*0ae0*/  BSYNC.RECONVERGENT B2 ;  /* 0x0000000000027941 */ /* 0x000fea0003800200 */
.L_x_23:
[----:B------:R-:W-:-:S04]  /*0af0*/  FMUL R13, R15, R13 ;  /* 0x0000000d0f0d7220 */ /* 0x000fc80000400000 */
[-C--:B------:R-:W-:Y:S01]  /*0b00*/  FFMA R3, R22, R13.reuse, R3 ;  /* 0x0000000d16037223 */ /* 0x080fe20000000003 */
[-C--:B------:R-:W-:Y:S01]  /*0b10*/  FFMA R4, R21, R13.reuse, R4 ;  /* 0x0000000d15047223 */ /* 0x080fe20000000004 */
[----:B------:R-:W-:-:S07]  /*0b20*/  FFMA R6, R23, R13, R6 ;  /* 0x0000000d17067223 */ /* 0x000fce0000000006 */
.L_x_19:
[----:B------:R-:W-:Y:S05]  /*0b30*/  BSYNC.RECONVERGENT B1 ;  /* 0x0000000000017941 */ /* 0x000fea0003800200 */
.L_x_18:
[----:B------:R-:W1:Y:S01]  /*0b40*/  LDS.128 R12, [UR9+0x10] ;  /* 0x00001009ff0c7984 */ /* 0x000e620008000c00 */
        /* <DEDUP_REMOVED lines=21> */
.L_x_29:
[----:B------:R-:W-:Y:S01]  /*0ca0*/  FMUL.FTZ R7, R12, R11 ;  /* 0x0000000b0c077220 */ /* 0x000fe20000410000 */
[----:B------:R-:W-:-:S03]  /*0cb0*/  FMUL.FTZ R11, R11, 0.5 ;  /* 0x3f0000000b0b7820 */ /* 0x000fc60000410000 */
[----:B------:R-:W-:-:S04]  /*0cc0*/  FFMA R12, -R7, R7, R12 ;  /* 0x00000007070c7223 */ /* 0x000fc8000000010c */
[----:B------:R-:W-:-:S07]  /*0cd0*/  FFMA R7, R12, R11, R7 ;  /* 0x0000000b0c077223 */ /* 0x000fce0000000007 */
.L_x_30:
[----:B------:R-:W-:Y:S05]  /*0ce0*/  BSYNC.RECONVERGENT B0 ;  /* 0x0000000000007941 */ /* 0x000fea0003800200 */
.L_x_28:
        /* <DEDUP_REMOVED lines=8> */
.L_x_32:
[----:B------:R-:W1:Y:S02]  /*0d70*/  MUFU.RCP R12, R7 ;  /* 0x00000007000c7308 */ /* 0x000e640000001000 */
[----:B-1----:R-:W-:-:S04]  /*0d80*/  FFMA R11, R12, R7, -1 ;  /* 0xbf8000000c0b7423 */ /* 0x002fc80000000007 */
[----:B------:R-:W-:-:S04]  /*0d90*/  FADD.FTZ R11, -R11, -RZ ;  /* 0x800000ff0b0b7221 */ /* 0x000fc80000010100 */
[----:B------:R-:W-:-:S07]  /*0da0*/  FFMA R13, R12, R11, R12 ;  /* 0x0000000b0c0d7223 */ /* 0x000fce000000000c */
.L_x_33:
[----:B------:R-:W-:Y:S05]  /*0db0*/  BSYNC.RECONVERGENT B2 ;  /* 0x0000000000027941 */ /* 0x000fea0003800200 */
.L_x_31:
[----:B------:R-:W-:-:S04]  /*0dc0*/  FMUL R13, R15, R13 ;  /* 0x0000000d0f0d7220 */ /* 0x000fc80000400000 */
[-C--:B------:R-:W-:Y:S01]  /*0dd0*/  FFMA R3, R22, R13.reuse, R3 ;  /* 0x0000000d16037223 */ /* 0x080fe20000000003 */
[-C--:B------:R-:W-:Y:S01]  /*0de0*/  FFMA R4, R21, R13.reuse, R4 ;  /* 0x0000000d15047223 */ /* 0x080fe20000000004 */
[----:B------:R-:W-:-:S07]  /*0df0*/  FFMA R6, R23, R13, R6 ;  /* 0x0000000d17067223 */ /* 0x000fce0000000006 */
.L_x_27:
[----:B------:R-:W-:Y:S05]  /*0e00*/  BSYNC.RECONVERGENT B1 ;  /* 0x0000000000017941 */ /* 0x000fea0003800200 */
.L_x_26:
[----:B------:R-:W-:Y:S01]  /*0e10*/  UIADD3 UR9, UPT, UPT, UR9, 0x40, URZ ;  /* 0x0000004009097890 */ /* 0x000fe2000fffe0ff */
[----:B------:R-:W-:Y:S11]  /*0e20*/  BRA.U UP1, `(.L_x_34) ;  /* 0xfffffff501207547 */ /* 0x000ff6000b83ffff */
[----:B------:R-:W-:-:S05]  /*0e30*/  UMOV UR6, UR7 ;  /* 0x0000000700067c82 */ /* 0x000fca0008000000 */
.L_x_1:
[----:B------:R-:W-:-:S09]  /*0e40*/  ULOP3.LUT UP1, UR9, UR10, 0x3, URZ, 0xc0, !UPT ;  /* 0x000000030a097892 */ /* 0x000fd2000f82c0ff */
[----:B------:R-:W-:Y:S05]  /*0e50*/  BRA.U !UP1, `(.L_x_35) ;  /* 0x00000009093c7547 */ /* 0x000fea000b800000 */
[----:B------:R-:W-:-:S09]  /*0e60*/  UISETP.NE.AND UP1, UPT, UR9, 0x1, UPT ;  /* 0x000000010900788c */ /* 0x000fd2000bf25270 */
[----:B------:R-:W-:Y:S05]  /*0e70*/  BRA.U !UP1, `(.L_x_36) ;  /* 0x0000000509707547 */ /* 0x000fea000b800000 */
[----:B------:R-:W-:Y:S01]  /*0e80*/  ULEA UR9, UR6, UR8, 0x4 ;  /* 0x0000000806097291 */ /* 0x000fe2000f8e20ff */
[----:B------:R-:W-:Y:S08]  /*0e90*/  BSSY.RECONVERGENT B1, `(.L_x_37) ;  /* 0x000002c000017945 */ /* 0x000ff00003800200 */
[----:B-1----:R-:W1:Y:S02]  /*0ea0*/  LDS.128 R12, [UR9] ;  /* 0x00000009ff0c7984 */ /* 0x002e640008000c00 */
[----:B-1---5:R-:W-:Y:S01]  /*0eb0*/  FADD R21, -R9, R13 ;  /* 0x0000000d09157221 */ /* 0x022fe20000000100 */
[----:B------:R-:W-:Y:S01]  /*0ec0*/  FADD R22, -R8, R12 ;  /* 0x0000000c08167221 */ /* 0x000fe20000000100 */
[----:B------:R-:W-:-:S02]  /*0ed0*/  FADD R23, -R10, R14 ;  /* 0x0000000e0a177221 */ /* 0x000fc40000000100 */
        /* <DEDUP_REMOVED lines=17> */
.L_x_40:
[----:B------:R-:W-:Y:S01]  /*0ff0*/  FMUL.FTZ R7, R12, R11 ;  /* 0x0000000b0c077220 */ /* 0x000fe20000410000 */
[----:B------:R-:W-:-:S03]  /*1000*/  FMUL.FTZ R11, R11, 0.5 ;  /* 0x3f0000000b0b7820 */ /* 0x000fc60000410000 */
[----:B------:R-:W-:-:S04]  /*1010*/  FFMA R12, -R7, R7, R12 ;  /* 0x00000007070c7223 */ /* 0x000fc8000000010c */
[----:B------:R-:W-:-:S07]  /*1020*/  FFMA R7, R12, R11, R7 ;  /* 0x0000000b0c077223 */ /* 0x000fce0000000007 */
.L_x_41:
[----:B------:R-:W-:Y:S05]  /*1030*/  BSYNC.RECONVERGENT B0 ;  /* 0x0000000000007941 */ /* 0x000fea0003800200 */
.L_x_39:
        /* <DEDUP_REMOVED lines=8> */
.L_x_43:
[----:B------:R-:W1:Y:S02]  /*10c0*/  MUFU.RCP R12, R7 ;  /* 0x00000007000c7308 */ /* 0x000e640000001000 */
[----:B-1----:R-:W-:-:S04]  /*10d0*/  FFMA R11, R12, R7, -1 ;  /* 0xbf8000000c0b7423 */ /* 0x002fc80000000007 */
[----:B------:R-:W-:-:S04]  /*10e0*/  FADD.FTZ R11, -R11, -RZ ;  /* 0x800000ff0b0b7221 */ /* 0x000fc80000010100 */
[----:B------:R-:W-:-:S07]  /*10f0*/  FFMA R13, R12, R11, R12 ;  /* 0x0000000b0c0d7223 */ /* 0x000fce000000000c */
.L_x_44:
[----:B------:R-:W-:Y:S05]  /*1100*/  BSYNC.RECONVERGENT B2 ;  /* 0x0000000000027941 */ /* 0x000fea0003800200 */
.L_x_42:
[----:B------:R-:W-:-:S04]  /*1110*/  FMUL R13, R15, R13 ;  /* 0x0000000d0f0d7220 */ /* 0x000fc80000400000 */
[-C--:B------:R-:W-:Y:S01]  /*1120*/  FFMA R3, R22, R13.reuse, R3 ;  /* 0x0000000d16037223 */ /* 0x080fe20000000003 */
[-C--:B------:R-:W-:Y:S01]  /*1130*/  FFMA R4, R21, R13.reuse, R4 ;  /* 0x0000000d15047223 */ /* 0x080fe20000000004 */
[----:B------:R-:W-:-:S07]  /*1140*/  FFMA R6, R23, R13, R6 ;  /* 0x0000000d17067223 */ /* 0x000fce0000000006 */
.L_x_38:
[----:B------:R-:W-:Y:S05]  /*1150*/  BSYNC.RECONVERGENT B1 ;  /* 0x0000000000017941 */ /* 0x000fea0003800200 */
.L_x_37:
        /* <DEDUP_REMOVED lines=22> */
.L_x_48:
[----:B------:R-:W-:Y:S01]  /*12c0*/  FMUL.FTZ R7, R12, R11 ;  /* 0x0000000b0c077220 */ /* 0x000fe20000410000 */
[----:B------:R-:W-:-:S03]  /*12d0*/  FMUL.FTZ R11, R11, 0.5 ;  /* 0x3f0000000b0b7820 */ /* 0x000fc60000410000 */
[----:B------:R-:W-:-:S04]  /*12e0*/  FFMA R12, -R7, R7, R12 ;  /* 0x00000007070c7223 */ /* 0x000fc8000000010c */
[----:B------:R-:W-:-:S07]  /*12f0*/  FFMA R7, R12, R11, R7 ;  /* 0x0000000b0c077223 */ /* 0x000fce0000000007 */
.L_x_49:
[----:B------:R-:W-:Y:S05]  /*1300*/  BSYNC.RECONVERGENT B0 ;  /* 0x0000000000007941 */ /* 0x000fea0003800200 */
.L_x_47:
        /* <DEDUP_REMOVED lines=8> */
.L_x_51:
[----:B------:R-:W1:Y:S02]  /*1390*/  MUFU.RCP R12, R7 ;  /* 0x00000007000c7308 */ /* 0x000e640000001000 */
[----:B-1----:R-:W-:-:S04]  /*13a0*/  FFMA R11, R12, R7, -1 ;  /* 0xbf8000000c0b7423 */ /* 0x002fc80000000007 */
[----:B------:R-:W-:-:S04]  /*13b0*/  FADD.FTZ R11, -R11, -RZ ;  /* 0x800000ff0b0b7221 */ /* 0x000fc80000010100 */
[----:B------:R-:W-:-:S07]  /*13c0*/  FFMA R13, R12, R11, R12 ;  /* 0x0000000b0c0d7223 */ /* 0x000fce000000000c */
.L_x_52:
[----:B------:R-:W-:Y:S05]  /*13d0*/  BSYNC.RECONVERGENT B2 ;  /* 0x0000000000027941 */ /* 0x000fea0003800200 */
.L_x_50:
[----:B------:R-:W-:-:S04]  /*13e0*/  FMUL R13, R15, R13 ;  /* 0x0000000d0f0d7220 */ /* 0x000fc80000400000 */
[-C--:B------:R-:W-:Y:S01]  /*13f0*/  FFMA R3, R22, R13.reuse, R3 ;  /* 0x0000000d16037223 */ /* 0x080fe20000000003 */
[-C--:B------:R-:W-:Y:S01]  /*1400*/  FFMA R4, R21, R13.reuse, R4 ;  /* 0x0000000d15047223 */ /* 0x080fe20000000004 */
[----:B------:R-:W-:-:S07]  /*1410*/  FFMA R6, R23, R13, R6 ;  /* 0x0000000d17067223 */ /* 0x000fce0000000006 */
.L_x_46:
[----:B------:R-:W-:Y:S05]  /*1420*/  BSYNC.RECONVERGENT B1 ;  /* 0x0000000000017941 */ /* 0x000fea0003800200 */
.L_x_45:
[----:B------:R-:W-:-:S12]  /*1430*/  UIADD3 UR6, UPT, UPT, UR6, 0x2, URZ ;  /* 0x0000000206067890 */ /* 0x000fd8000fffe0ff */
.L_x_36:
[----:B------:R-:W-:-:S04]  /*1440*/  ULOP3.LUT UR9, UR10, 0x1, URZ, 0xc0, !UPT ;  /* 0x000000010a097892 */ /* 0x000fc8000f8ec0ff */
[----:B------:R-:W-:-:S09]  /*1450*/  UISETP.NE.U32.AND UP1, UPT, UR9, 0x1, UPT ;  /* 0x000000010900788c */ /* 0x000fd2000bf25070 */
[----:B------:R-:W-:Y:S05]  /*1460*/  BRA.U UP1, `(.L_x_35) ;  /* 0x0000000101b87547 */ /* 0x000fea000b800000 */
        /* <DEDUP_REMOVED lines=23> */
.L_x_55:
[----:B------:R-:W-:Y:S01]  /*15e0*/  FMUL.FTZ R7, R12, R11 ;  /* 0x0000000b0c077220 */ /* 0x000fe20000410000 */
[----:B------:R-:W-:-:S03]  /*15f0*/  FMUL.FTZ R11, R11, 0.5 ;  /* 0x3f0000000b0b7820 */ /* 0x000fc60000410000 */
[----:B------:R-:W-:-:S04]  /*1600*/  FFMA R12, -R7, R7, R12 ;  /* 0x00000007070c7223 */ /* 0x000fc8000000010c */
[----:B------:R-:W-:-:S07]  /*1610*/  FFMA R7, R12, R11, R7 ;  /* 0x0000000b0c077223 */ /* 0x000fce0000000007 */
.L_x_56:
[----:B------:R-:W-:Y:S05]  /*1620*/  BSYNC.RECONVERGENT B0 ;  /* 0x0000000000007941 */ /* 0x000fea0003800200 */
.L_x_54:
        /* <DEDUP_REMOVED lines=8> */
.L_x_58:
[----:B------:R-:W1:Y:S02]  /*16b0*/  MUFU.RCP R12, R7 ;  /* 0x00000007000c7308 */ /* 0x000e640000001000 */
[----:B-1----:R-:W-:-:S04]  /*16c0*/  FFMA R11, R12, R7, -1 ;  /* 0xbf8000000c0b7423 */ /* 0x002fc80000000007 */
[----:B------:R-:W-:-:S04]  /*16d0*/  FADD.FTZ R11, -R11, -RZ ;  /* 0x800000ff0b0b7221 */ /* 0x000fc80000010100 */
[----:B------:R-:W-:-:S07]  /*16e0*/  FFMA R13, R12, R11, R12 ;  /* 0x0000000b0c0d7223 */ /* 0x000fce000000000c */
.L_x_59:
[----:B------:R-:W-:Y:S05]  /*16f0*/  BSYNC.RECONVERGENT B2 ;  /* 0x0000000000027941 */ /* 0x000fea0003800200 */
.L_x_57:
[----:B------:R-:W-:-:S04]  /*1700*/  FMUL R13, R15, R13 ;  /* 0x0000000d0f0d7220 */ /* 0x000fc80000400000 */
[-C--:B------:R-:W-:Y:S01]  /*1710*/  FFMA R3, R22, R13.reuse, R3 ;  /* 0x0000000d16037223 */ /* 0x080fe20000000003 */
[-C--:B------:R-:W-:Y:S01]  /*1720*/  FFMA R4, R21, R13.reuse, R4 ;  /* 0x0000000d15047223 */ /* 0x080fe20000000004 */
[----:B------:R-:W-:-:S07]  /*1730*/  FFMA R6, R23, R13, R6 ;  /* 0x0000000d17067223 */ /* 0x000fce0000000006 */
.L_x_53:
[----:B------:R-:W-:Y:S05]  /*1740*/  BSYNC.RECONVERGENT B1 ;  /* 0x0000000000017941 */ /* 0x000fea0003800200 */
.L_x_35:
[----:B------:R-:W-:Y:S01]  /*1750*/  BAR.SYNC.DEFER_BLOCKING 0x0 ;  /* 0x0000000000007b1d */ /* 0x000fe20000010000 */
[----:B------:R-:W-:-:S05]  /*1760*/  IADD3 R5, PT, PT, R5, 0x1, RZ ;  /* 0x0000000105057810 */ /* 0x000fca0007ffe0ff */
[----:B------:R-:W-:Y:S05]  /*1770*/  BRA.U !UP0, `(.L_x_60) ;  /* 0xffffffe908807547 */ /* 0x000fea000b83ffff */
.L_x_0:
[----:B-----5:R-:W2:Y:S01]  /*1780*/  LDC.64 R8, c[0x0][0x388] ;  /* 0x0000e200ff087b82 */ /* 0x020ea20000000a00 */
[----:B------:R-:W3:Y:S01]  /*1790*/  LDCU UR5, c[0x0][0x398] ;  /* 0x00007300ff0577ac */ /* 0x000ee20008000800 */
[----:B--2---:R-:W-:-:S05]  /*17a0*/  IMAD.WIDE R8, R2, 0xc, R8 ;  /* 0x0000000c02087825 */ /* 0x004fca00078e0208 */
[----:B------:R-:W3:Y:S04]  /*17b0*/  LDG.E R5, desc[UR12][R8.64+0x4] ;  /* 0x0000040c08057981 */ /* 0x000ee8000c1e1900 */
[----:B-1----:R-:W2:Y:S04]  /*17c0*/  LDG.E R7, desc[UR12][R8.64+0x8] ;  /* 0x0000080c08077981 */ /* 0x002ea8000c1e1900 */
[----:B------:R-:W4:Y:S01]  /*17d0*/  LDG.E R10, desc[UR12][R8.64] ;  /* 0x0000000c080a7981 */ /* 0x000f22000c1e1900 */
[----:B---3--:R-:W-:Y:S01]  /*17e0*/  FFMA R11, R4, UR5, R5 ;  /* 0x00000005040b7c23 */ /* 0x008fe20008000005 */
[----:B--2---:R-:W-:-:S04]  /*17f0*/  FFMA R13, R6, UR5, R7 ;  /* 0x00000005060d7c23 */ /* 0x004fc80008000007 */
[----:B------:R1:W-:Y:S01]  /*1800*/  STG.E desc[UR12][R8.64+0x4], R11 ;  /* 0x0000040b08007986 */ /* 0x0003e2000c10190c */
[----:B----4-:R-:W-:-:S03]  /*1810*/  FFMA R3, R3, UR5, R10 ;  /* 0x0000000503037c23 */ /* 0x010fc6000800000a */
[----:B------:R1:W-:Y:S04]  /*1820*/  STG.E desc[UR12][R8.64+0x8], R13 ;  /* 0x0000080d08007986 */ /* 0x0003e8000c10190c */
[----:B------:R1:W-:Y:S04]  /*1830*/  STG.E desc[UR12][R8.64], R3 ;  /* 0x0000000308007986 */ /* 0x0003e8000c10190c */
[----:B------:R-:W2:Y:S02]  /*1840*/  LDG.E.128 R4, desc[UR12][R16.64] ;  /* 0x0000000c10047981 */ /* 0x000ea4000c1e1d00 */
[----:B--2---:R-:W-:-:S05]  /*1850*/  FFMA R7, R3, UR5, R4 ;  /* 0x0000000503077c23 */ /* 0x004fca0008000004 */
[----:B------:R1:W-:Y:S04]  /*1860*/  STG.E desc[UR12][R16.64], R7 ;  /* 0x0000000710007986 */ /* 0x0003e8000c10190c */
[----:B------:R-:W2:Y:S02]  /*1870*/  LDG.E R4, desc[UR12][R8.64+0x4] ;  /* 0x0000040c08047981 */ /* 0x000ea4000c1e1900 */
[----:B--2---:R-:W-:-:S05]  /*1880*/  FFMA R5, R4, UR5, R5 ;  /* 0x0000000504057c23 */ /* 0x004fca0008000005 */
[----:B------:R1:W-:Y:S04]  /*1890*/  STG.E desc[UR12][R16.64+0x4], R5 ;  /* 0x0000040510007986 */ /* 0x0003e8000c10190c */
[----:B------:R-:W2:Y:S01]  /*18a0*/  LDG.E R15, desc[UR12][R8.64+0x8] ;  /* 0x0000080c080f7981 */ /* 0x000ea2000c1e1900 */
[----:B------:R-:W-:Y:S01]  /*18b0*/  UIADD3 UR4, UPT, UPT, UR4, 0x1, URZ ;  /* 0x0000000104047890 */ /* 0x000fe2000fffe0ff */
[----:B--2---:R-:W-:Y:S01]  /*18c0*/  FFMA R15, R15, UR5, R6 ;  /* 0x000000050f0f7c23 */ /* 0x004fe20008000006 */
[----:B------:R-:W2:Y:S04]  /*18d0*/  LDCU UR5, c[0x0][0x394] ;  /* 0x00007280ff0577ac */ /* 0x000ea80008000800 */
[----:B------:R1:W-:Y:S01]  /*18e0*/  STG.E desc[UR12][R16.64+0x8], R15 ;  /* 0x0000080f10007986 */ /* 0x0003e2000c10190c */
[----:B--2---:R-:W-:Y:S01]  /*18f0*/  UISETP.NE.AND UP0, UPT, UR4, UR5, UPT ;  /* 0x000000050400728c */ /* 0x004fe2000bf05270 */
[----:B------:R-:W-:Y:S08]  /*1900*/  BAR.SYNC.DEFER_BLOCKING 0x0 ;  /* 0x0000000000007b1d */ /* 0x000ff00000010000 */
[----:B-1----:R-:W-:Y:S05]  /*1910*/  BRA.U UP0, `(.L_x_61) ;  /* 0xffffffe500ec7547 */ /* 0x002fea000b83ffff */
[----:B------:R-:W-:Y:S05]  /*1920*/  EXIT ;  /* 0x000000000000794d */ /* 0x000fea0003800000 */
        .weak           $__internal_0_$__cuda_sm20_rcp_rn_f32_slowpath
        .type           $__internal_0_$__cuda_sm20_rcp_rn_f32_slowpath,@function
        .size           $__internal_0_$__cuda_sm20_rcp_rn_f32_slowpath,($__internal_1_$__cuda_sm20_sqrt_rn_f32_slowpath - $__internal_0_$__cuda_sm20_rcp_rn_f32_slowpath)
$__internal_0_$__cuda_sm20_rcp_rn_f32_slowpath:
[----:B------:R-:W-:Y:S01]  /*1930*/  SHF.L.U32 R11, R7, 0x1, RZ ;  /* 0x00000001070b7819 */ /* 0x000fe200000006ff */
[----:B------:R-:W-:Y:S03]  /*1940*/  BSSY.RECONVERGENT B0, `(.L_x_62) ;  /* 0x0000030000007945 */ /* 0x000fe60003800200 */
[----:B------:R-:W-:-:S04]  /*1950*/  SHF.R.U32.HI R11, RZ, 0x18, R11 ;  /* 0x00000018ff0b7819 */ /* 0x000fc8000001160b */
[----:B------:R-:W-:-:S13]  /*1960*/  ISETP.NE.U32.AND P0, PT, R11, RZ, PT ;  /* 0x000000ff0b00720c */ /* 0x000fda0003f05070 */
[----:B------:R-:W-:Y:S05]  /*1970*/  @P0 BRA `(.L_x_63) ;  /* 0x0000000000280947 */ /* 0x000fea0003800000 */
[----:B------:R-:W-:-:S04]  /*1980*/  SHF.L.U32 R11, R7, 0x1, RZ ;  /* 0x00000001070b7819 */ /* 0x000fc800000006ff */
[----:B------:R-:W-:-:S13]  /*1990*/  ISETP.NE.AND P0, PT, R11, RZ, PT ;  /* 0x000000ff0b00720c */ /* 0x000fda0003f05270 */
[----:B------:R-:W-:Y:S01]  /*19a0*/  @P0 FFMA R14, R7, 1.84467440737095516160e+19, RZ ;  /* 0x5f800000070e0823 */ /* 0x000fe200000000ff */
[----:B------:R-:W-:Y:S08]  /*19b0*/  @!P0 MUFU.RCP R13, R7 ;  /* 0x00000007000d8308 */ /* 0x000ff00000001000 */
[----:B------:R-:W0:Y:S02]  /*19c0*/  @P0 MUFU.RCP R11, R14 ;  /* 0x0000000e000b0308 */ /* 0x000e240000001000 */
[----:B0-----:R-:W-:-:S04]  /*19d0*/  @P0 FFMA R18, R14, R11, -1 ;  /* 0xbf8000000e120423 */ /* 0x001fc8000000000b */
[----:B------:R-:W-:-:S04]  /*19e0*/  @P0 FADD.FTZ R18, -R18, -RZ ;  /* 0x800000ff12120221 */ /* 0x000fc80000010100 */
[----:B------:R-:W-:-:S04]  /*19f0*/  @P0 FFMA R18, R11, R18, R11 ;  /* 0x000000120b120223 */ /* 0x000fc8000000000b */
[----:B------:R-:W-:Y:S01]  /*1a00*/  @P0 FFMA R13, R18, 1.84467440737095516160e+19, RZ ;  /* 0x5f800000120d0823 */ /* 0x000fe200000000ff */
[----:B------:R-:W-:Y:S06]  /*1a10*/  BRA `(.L_x_64) ;  /* 0x0000000000887947 */ /* 0x000fec0003800000 */
.L_x_63:
[----:B------:R-:W-:-:S04]  /*1a20*/  IADD3 R13, PT, PT, R11, -0xfd, RZ ;  /* 0xffffff030b0d7810 */ /* 0x000fc80007ffe0ff */
[----:B------:R-:W-:-:S13]  /*1a30*/  ISETP.GT.U32.AND P0, PT, R13, 0x1, PT ;  /* 0x000000010d00780c */ /* 0x000fda0003f04070 */
[----:B------:R-:W-:Y:S05]  /*1a40*/  @P0 BRA `(.L_x_65) ;  /* 0x0000000000780947 */ /* 0x000fea0003800000 */
[----:B------:R-:W-:Y:S01]  /*1a50*/  LOP3.LUT R24, R7, 0x7fffff, RZ, 0xc0, !PT ;  /* 0x007fffff07187812 */ /* 0x000fe200078ec0ff */
[----:B------:R-:W-:Y:S01]  /*1a60*/  HFMA2 R18, -RZ, RZ, 0, 1.78813934326171875e-07 ;  /* 0x00000003ff127431 */ /* 0x000fe200000001ff */
[----:B------:R-:W-:Y:S02]  /*1a70*/  IADD3 R11, PT, PT, R11, -0xfc, RZ ;  /* 0xffffff040b0b7810 */ /* 0x000fe40007ffe0ff */
[----:B------:R-:W-:-:S04]  /*1a80*/  LOP3.LUT R24, R24, 0x3f800000, RZ, 0xfc, !PT ;  /* 0x3f80000018187812 */ /* 0x000fc800078efcff */
[----:B------:R-:W0:Y:S01]  /*1a90*/  MUFU.RCP R19, R24 ;  /* 0x0000001800137308 */ /* 0x000e220000001000 */
[----:B------:R-:W-:Y:S01]  /*1aa0*/  SHF.L.U32 R18, R18, R13, RZ ;  /* 0x0000000d12127219 */ /* 0x000fe200000006ff */
[----:B0-----:R-:W-:-:S04]  /*1ab0*/  FFMA R20, R24, R19, -1 ;  /* 0xbf80000018147423 */ /* 0x001fc80000000013 */
[----:B------:R-:W-:-:S04]  /*1ac0*/  FADD.FTZ R20, -R20, -RZ ;  /* 0x800000ff14147221 */ /* 0x000fc80000010100 */
[CCC-:B------:R-:W-:Y:S01]  /*1ad0*/  FFMA.RM R14, R19.reuse, R20.reuse, R19.reuse ;  /* 0x00000014130e7223 */ /* 0x1c0fe20000004013 */
[----:B------:R-:W-:-:S04]  /*1ae0*/  FFMA.RP R19, R19, R20, R19 ;  /* 0x0000001413137223 */ /* 0x000fc80000008013 */
[C---:B------:R-:W-:Y:S02]  /*1af0*/  LOP3.LUT R20, R14.reuse, 0x7fffff, RZ, 0xc0, !PT ;  /* 0x007fffff0e147812 */ /* 0x040fe400078ec0ff */
[----:B------:R-:W-:Y:S02]  /*1b00*/  FSETP.NEU.FTZ.AND P0, PT, R14, R19, PT ;  /* 0x000000130e00720b */ /* 0x000fe40003f1d000 */
[----:B------:R-:W-:Y:S02]  /*1b10*/  LOP3.LUT R20, R20, 0x800000, RZ, 0xfc, !PT ;  /* 0x0080000014147812 */ /* 0x000fe400078efcff */
[----:B------:R-:W-:Y:S02]  /*1b20*/  SEL R14, RZ, 0xffffffff, !P0 ;  /* 0xffffffffff0e7807 */ /* 0x000fe40004000000 */
[----:B------:R-:W-:Y:S02]  /*1b30*/  LOP3.LUT R18, R18, R20, RZ, 0xc0, !PT ;  /* 0x0000001412127212 */ /* 0x000fe400078ec0ff */
[----:B------:R-:W-:-:S02]  /*1b40*/  IADD3 R14, PT, PT, -R14, RZ, RZ ;  /* 0x000000ff0e0e7210 */ /* 0x000fc40007ffe1ff */
[-C--:B------:R-:W-:Y:S02]  /*1b50*/  SHF.R.U32.HI R18, RZ, R13.reuse, R18 ;  /* 0x0000000dff127219 */ /* 0x080fe40000011612 */
[--C-:B------:R-:W-:Y:S02]  /*1b60*/  LOP3.LUT P1, RZ, R14, R13, R20.reuse, 0xf8, !PT ;  /* 0x0000000d0eff7212 */ /* 0x100fe4000782f814 */
[C---:B------:R-:W-:Y:S02]  /*1b70*/  LOP3.LUT P0, RZ, R18.reuse, 0x1, RZ, 0xc0, !PT ;  /* 0x0000000112ff7812 */ /* 0x040fe4000780c0ff */
[----:B------:R-:W-:Y:S02]  /*1b80*/  LOP3.LUT P2, RZ, R18, 0x2, RZ, 0xc0, !PT ;  /* 0x0000000212ff7812 */ /* 0x000fe4000784c0ff */
[----:B------:R-:W-:Y:S02]  /*1b90*/  SHF.R.U32.HI R20, RZ, R11, R20 ;  /* 0x0000000bff147219 */ /* 0x000fe40000011614 */
[----:B------:R-:W-:-:S02]  /*1ba0*/  PLOP3.LUT P0, PT, P0, P1, P2, 0xe0, 0x0 ;  /* 0x000000000000781c */ /* 0x000fc40000703c20 */
[----:B------:R-:W-:Y:S02]  /*1bb0*/  LOP3.LUT P1, RZ, R7, 0x7fffff, RZ, 0xc0, !PT ;  /* 0x007fffff07ff7812 */ /* 0x000fe4000782c0ff */
[----:B------:R-:W-:-:S04]  /*1bc0*/  SEL R13, RZ, 0x1, !P0 ;  /* 0x00000001ff0d7807 */ /* 0x000fc80004000000 */
[----:B------:R-:W-:-:S04]  /*1bd0*/  IADD3 R13, PT, PT, -R13, RZ, RZ ;  /* 0x000000ff0d0d7210 */ /* 0x000fc80007ffe1ff */
[----:B------:R-:W-:-:S13]  /*1be0*/  ISETP.GE.AND P0, PT, R13, RZ, PT ;  /* 0x000000ff0d00720c */ /* 0x000fda0003f06270 */
[----:B------:R-:W-:-:S04]  /*1bf0*/  @!P0 IADD3 R20, PT, PT, R20, 0x1, RZ ;  /* 0x0000000114148810 */ /* 0x000fc80007ffe0ff */
[----:B------:R-:W-:-:S04]  /*1c00*/  @!P1 SHF.L.U32 R20, R20, 0x1, RZ ;  /* 0x0000000114149819 */ /* 0x000fc800000006ff */
[----:B------:R-:W-:Y:S01]  /*1c10*/  LOP3.LUT R13, R20, 0x80000000, R7, 0xf8, !PT ;  /* 0x80000000140d7812 */ /* 0x000fe200078ef807 */
[----:B------:R-:W-:Y:S06]  /*1c20*/  BRA `(.L_x_64) ;  /* 0x0000000000047947 */ /* 0x000fec0003800000 */
.L_x_65:
[----:B------:R0:W1:Y:S02]  /*1c30*/  MUFU.RCP R13, R7 ;  /* 0x00000007000d7308 */ /* 0x0000640000001000 */
.L_x_64:
[----:B------:R-:W-:Y:S05]  /*1c40*/  BSYNC.RECONVERGENT B0 ;  /* 0x0000000000007941 */ /* 0x000fea0003800200 */
.L_x_62:
[----:B------:R-:W-:Y:S01]  /*1c50*/  HFMA2 R19, -RZ, RZ, 0, 0 ;  /* 0x00000000ff137431 */ /* 0x000fe200000001ff */
[----:B------:R-:W-:-:S04]  /*1c60*/  MOV R18, R12 ;  /* 0x0000000c00127202 */ /* 0x000fc80000000f00 */
[----:B01----:R-:W-:Y:S05]  /*1c70*/  RET.REL.NODEC R18 `(calculate_forces) ;  /* 0xffffffe012e07950 */ /* 0x003fea0003c3ffff */
        .weak           $__internal_1_$__cuda_sm20_sqrt_rn_f32_slowpath
        .type           $__internal_1_$__cuda_sm20_sqrt_rn_f32_slowpath,@function
        .size           $__internal_1_$__cuda_sm20_sqrt_rn_f32_slowpath,(.L_x_69 - $__internal_1_$__cuda_sm20_sqrt_rn_f32_slowpath)
$__internal_1_$__cuda_sm20_sqrt_rn_f32_slowpath:
[----:B------:R-:W-:-:S13]  /*1c80*/  LOP3.LUT P0, RZ, R7, 0x7fffffff, RZ, 0xc0, !PT ;  /* 0x7fffffff07ff7812 */ /* 0x000fda000780c0ff */
[----:B------:R-:W-:Y:S01]  /*1c90*/  @!P0 MOV R18, R7 ;  /* 0x0000000700128202 */ /* 0x000fe20000000f00 */
[----:B------:R-:W-:Y:S06]  /*1ca0*/  @!P0 BRA `(.L_x_66) ;  /* 0x0000000000408947 */ /* 0x000fec0003800000 */
[----:B------:R-:W-:-:S13]  /*1cb0*/  FSETP.GEU.FTZ.AND P0, PT, R7, RZ, PT ;  /* 0x000000ff0700720b */ /* 0x000fda0003f1e000 */
[----:B------:R-:W-:Y:S01]  /*1cc0*/  @!P0 MOV R18, 0x7fffffff ;  /* 0x7fffffff00128802 */ /* 0x000fe20000000f00 */
[----:B------:R-:W-:Y:S06]  /*1cd0*/  @!P0 BRA `(.L_x_66) ;  /* 0x0000000000348947 */ /* 0x000fec0003800000 */
[----:B------:R-:W-:-:S13]  /*1ce0*/  FSETP.GTU.FTZ.AND P0, PT, |R7|, +INF , PT ;  /* 0x7f8000000700780b */ /* 0x000fda0003f1c200 */
[----:B------:R-:W-:Y:S01]  /*1cf0*/  @P0 FADD.FTZ R18, R7, 1 ;  /* 0x3f80000007120421 */ /* 0x000fe20000010000 */
[----:B------:R-:W-:Y:S06]  /*1d00*/  @P0 BRA `(.L_x_66) ;  /* 0x0000000000280947 */ /* 0x000fec0003800000 */
[----:B------:R-:W-:-:S13]  /*1d10*/  FSETP.NEU.FTZ.AND P0, PT, |R7|, +INF , PT ;  /* 0x7f8000000700780b */ /* 0x000fda0003f1d200 */
[----:B------:R-:W-:-:S04]  /*1d20*/  @P0 FFMA R19, R7, 1.84467440737095516160e+19, RZ ;  /* 0x5f80000007130823 */ /* 0x000fc800000000ff */
[----:B------:R-:W0:Y:S02]  /*1d30*/  @P0 MUFU.RSQ R18, R19 ;  /* 0x0000001300120308 */ /* 0x000e240000001400 */
[----:B0-----:R-:W-:Y:S01]  /*1d40*/  @P0 FMUL.FTZ R14, R19, R18 ;  /* 0x00000012130e0220 */ /* 0x001fe20000410000 */
[----:B------:R-:W-:Y:S01]  /*1d50*/  @P0 FMUL.FTZ R11, R18, 0.5 ;  /* 0x3f000000120b0820 */ /* 0x000fe20000410000 */
[----:B------:R-:W-:Y:S02]  /*1d60*/  @!P0 MOV R18, R7 ;  /* 0x0000000700128202 */ /* 0x000fe40000000f00 */
[----:B------:R-:W-:-:S04]  /*1d70*/  @P0 FADD.FTZ R13, -R14, -RZ ;  /* 0x800000ff0e0d0221 */ /* 0x000fc80000010100 */
[----:B------:R-:W-:-:S04]  /*1d80*/  @P0 FFMA R13, R14, R13, R19 ;  /* 0x0000000d0e0d0223 */ /* 0x000fc80000000013 */
[----:B------:R-:W-:-:S04]  /*1d90*/  @P0 FFMA R11, R13, R11, R14 ;  /* 0x0000000b0d0b0223 */ /* 0x000fc8000000000e */
[----:B------:R-:W-:-:S07]  /*1da0*/  @P0 FMUL.FTZ R18, R11, 2.3283064365386962891e-10 ;  /* 0x2f8000000b120820 */ /* 0x000fce0000410000 */
.L_x_66:
[----:B------:R-:W-:-:S04]  /*1db0*/  HFMA2 R13, -RZ, RZ, 0, 0 ;  /* 0x00000000ff0d7431 */ /* 0x000fc800000001ff */
[----:B------:R-:W-:Y:S05]  /*1dc0*/  RET.REL.NODEC R12 `(calculate_forces) ;  /* 0xffffffe00c8c7950 */ /* 0x000fea0003c3ffff */
.L_x_67:
[----:B------:R-:W-:-:S00]  /*1dd0*/  BRA `(.L_x_67) ;  /* 0xfffffffc00fc7947 */ /* 0x000fc0000383ffff */
[----:B------:R-:W-:-:S00]  /*1de0*/  NOP ;  /* 0x0000000000007918 */ /* 0x000fc00000000000 */
        /* <DEDUP_REMOVED lines=9> */
.L_x_69:


//--------------------- .nv.shared.calculate_forces --------------------------
	.section	.nv.shared.calculate_forces,"aw",@nobits
	.sectionflags	@""
	.align	16
	.zero		1024


//--------------------- .nv.shared.reserved.0     --------------------------
	.section	.nv.shared.reserved.0,"aw",@nobits
	.weak		__nv_reservedSMEM_offset_0_alias
	.size		__nv_reservedSMEM_offset_0_alias, 0, 64
	.other		__nv_reservedSMEM_offset_0_alias,@"STO_CUDA_RESERVED_SHARED STV_DEFAULT"
__nv_reservedSMEM_offset_0_alias:
	.zero		0
	.zero		64


//--------------------- .nv.constant0.calculate_forces --------------------------
	.section	.nv.constant0.calculate_forces,"a",@progbits
	.sectionflags	@""
	.align	4
.nv.constant0.calculate_forces:
	.zero		924


//--------------------- SYMBOLS --------------------------

	.type		.nv.reservedSmem.offset0,@object
	.size		.nv.reservedSmem.offset0,0x4
	.type		.nv.reservedSmem.cap,@object
	.size		.nv.reservedSmem.cap,0x4
